//
// Generated by NVIDIA NVVM Compiler
//
// Compiler Build ID: CL-36424714
// Cuda compilation tools, release 13.0, V13.0.88
// Based on NVVM 20.0.0
//

.version 9.0
.target sm_100
.address_size 64

	// .globl	_Z12merge_kernelPfS_ii

.visible .entry _Z12merge_kernelPfS_ii(
	.param .u64 .ptr .align 1 _Z12merge_kernelPfS_ii_param_0,
	.param .u64 .ptr .align 1 _Z12merge_kernelPfS_ii_param_1,
	.param .u32 _Z12merge_kernelPfS_ii_param_2,
	.param .u32 _Z12merge_kernelPfS_ii_param_3
)
{
	.reg .pred 	%p<18>;
	.reg .b32 	%r<86>;
	.reg .b32 	%f<16>;
	.reg .b64 	%rd<31>;

	ld.param.u64 	%rd7, [_Z12merge_kernelPfS_ii_param_0];
	ld.param.u64 	%rd8, [_Z12merge_kernelPfS_ii_param_1];
	ld.param.u32 	%r49, [_Z12merge_kernelPfS_ii_param_2];
	ld.param.u32 	%r50, [_Z12merge_kernelPfS_ii_param_3];
	cvta.to.global.u64 	%rd1, %rd8;
	cvta.to.global.u64 	%rd2, %rd7;
	mov.u32 	%r51, %tid.x;
	mov.u32 	%r52, %ctaid.x;
	mov.u32 	%r53, %ntid.x;
	mad.lo.s32 	%r54, %r52, %r53, %r51;
	mul.lo.s32 	%r55, %r54, %r50;
	shl.b32 	%r65, %r55, 1;
	add.s32 	%r56, %r65, %r50;
	min.s32 	%r2, %r56, %r49;
	add.s32 	%r57, %r56, %r50;
	min.s32 	%r3, %r57, %r49;
	setp.ge.s32 	%p1, %r56, %r3;
	@%p1 bra 	$L__BB0_16;
	setp.ge.s32 	%p2, %r65, %r2;
	mov.u32 	%r66, %r2;
	mov.u32 	%r74, %r65;
	@%p2 bra 	$L__BB0_2;
	bra.uni 	$L__BB0_17;
$L__BB0_2:
	setp.ge.s32 	%p8, %r65, %r2;
	@%p8 bra 	$L__BB0_9;
	sub.s32 	%r61, %r2, %r65;
	and.b32  	%r7, %r61, 3;
	setp.eq.s32 	%p9, %r7, 0;
	mov.u32 	%r72, %r65;
	@%p9 bra 	$L__BB0_6;
	neg.s32 	%r68, %r7;
	mov.u32 	%r72, %r65;
$L__BB0_5:
	.pragma "nounroll";
	mul.wide.s32 	%rd15, %r74, 4;
	add.s64 	%rd16, %rd1, %rd15;
	mul.wide.s32 	%rd17, %r72, 4;
	add.s64 	%rd18, %rd2, %rd17;
	add.s32 	%r72, %r72, 1;
	ld.global.f32 	%f6, [%rd18];
	add.s32 	%r74, %r74, 1;
	st.global.f32 	[%rd16], %f6;
	add.s32 	%r68, %r68, 1;
	setp.ne.s32 	%p10, %r68, 0;
	@%p10 bra 	$L__BB0_5;
$L__BB0_6:
	sub.s32 	%r62, %r65, %r2;
	setp.gt.u32 	%p11, %r62, -4;
	@%p11 bra 	$L__BB0_9;
	add.s64 	%rd3, %rd2, 8;
	sub.s32 	%r80, %r72, %r2;
	add.s64 	%rd4, %rd1, 8;
$L__BB0_8:
	mul.wide.s32 	%rd19, %r72, 4;
	add.s64 	%rd20, %rd3, %rd19;
	mul.wide.s32 	%rd21, %r74, 4;
	add.s64 	%rd22, %rd4, %rd21;
	ld.global.f32 	%f7, [%rd20+-8];
	st.global.f32 	[%rd22+-8], %f7;
	ld.global.f32 	%f8, [%rd20+-4];
	st.global.f32 	[%rd22+-4], %f8;
	ld.global.f32 	%f9, [%rd20];
	st.global.f32 	[%rd22], %f9;
	add.s32 	%r72, %r72, 4;
	ld.global.f32 	%f10, [%rd20+4];
	add.s32 	%r74, %r74, 4;
	st.global.f32 	[%rd22+4], %f10;
	add.s32 	%r80, %r80, 4;
	setp.eq.s32 	%p12, %r80, 0;
	@%p12 bra 	$L__BB0_9;
	bra.uni 	$L__BB0_8;
$L__BB0_9:
	setp.ge.s32 	%p13, %r66, %r3;
	@%p13 bra 	$L__BB0_16;
	sub.s32 	%r63, %r3, %r66;
	and.b32  	%r26, %r63, 3;
	setp.eq.s32 	%p14, %r26, 0;
	mov.u32 	%r79, %r66;
	@%p14 bra 	$L__BB0_13;
	neg.s32 	%r75, %r26;
	mov.u32 	%r79, %r66;
$L__BB0_12:
	.pragma "nounroll";
	mul.wide.s32 	%rd23, %r74, 4;
	add.s64 	%rd24, %rd1, %rd23;
	mul.wide.s32 	%rd25, %r79, 4;
	add.s64 	%rd26, %rd2, %rd25;
	add.s32 	%r79, %r79, 1;
	ld.global.f32 	%f11, [%rd26];
	add.s32 	%r74, %r74, 1;
	st.global.f32 	[%rd24], %f11;
	add.s32 	%r75, %r75, 1;
	setp.ne.s32 	%p15, %r75, 0;
	@%p15 bra 	$L__BB0_12;
$L__BB0_13:
	sub.s32 	%r64, %r66, %r3;
	setp.gt.u32 	%p16, %r64, -4;
	@%p16 bra 	$L__BB0_16;
	add.s64 	%rd5, %rd2, 8;
	sub.s32 	%r83, %r79, %r3;
	add.s64 	%rd6, %rd1, 8;
$L__BB0_15:
	mul.wide.s32 	%rd27, %r79, 4;
	add.s64 	%rd28, %rd5, %rd27;
	mul.wide.s32 	%rd29, %r74, 4;
	add.s64 	%rd30, %rd6, %rd29;
	ld.global.f32 	%f12, [%rd28+-8];
	st.global.f32 	[%rd30+-8], %f12;
	ld.global.f32 	%f13, [%rd28+-4];
	st.global.f32 	[%rd30+-4], %f13;
	ld.global.f32 	%f14, [%rd28];
	st.global.f32 	[%rd30], %f14;
	add.s32 	%r79, %r79, 4;
	ld.global.f32 	%f15, [%rd28+4];
	add.s32 	%r74, %r74, 4;
	st.global.f32 	[%rd30+4], %f15;
	add.s32 	%r83, %r83, 4;
	setp.ne.s32 	%p17, %r83, 0;
	@%p17 bra 	$L__BB0_15;
$L__BB0_16:
	ret;
$L__BB0_17:
	mul.wide.s32 	%rd9, %r65, 4;
	add.s64 	%rd10, %rd2, %rd9;
	ld.global.f32 	%f1, [%rd10];
	mul.wide.s32 	%rd11, %r66, 4;
	add.s64 	%rd12, %rd2, %rd11;
	ld.global.f32 	%f3, [%rd12];
	setp.gtu.f32 	%p3, %f1, %f3;
	setp.le.f32 	%p4, %f1, %f3;
	selp.u32 	%r58, 1, 0, %p4;
	add.s32 	%r65, %r65, %r58;
	selp.u32 	%r59, 1, 0, %p3;
	add.s32 	%r66, %r66, %r59;
	selp.f32 	%f5, %f1, %f3, %p4;
	mul.wide.s32 	%rd13, %r74, 4;
	add.s64 	%rd14, %rd1, %rd13;
	st.global.f32 	[%rd14], %f5;
	add.s32 	%r74, %r74, 1;
	setp.lt.s32 	%p5, %r65, %r2;
	setp.lt.s32 	%p6, %r66, %r3;
	and.pred  	%p7, %p5, %p6;
	@%p7 bra 	$L__BB0_17;
	bra.uni 	$L__BB0_2;

}


// ===== COMPILED SASS (sm_100) =====

	.target	sm_100

	.elftype	@"ET_EXEC"


//--------------------- .note.nv.tkinfo           --------------------------
	.section	.note.nv.tkinfo,"",@"SHT_NOTE"
	.sectionflags	@"SHF_NOTE_NV_TKINFO"
	.tkinfo
        /*0018*/ 	.word	0x00000002
        /*0030*/ 	.string	""
        /*0030*/ 	.string	"ptxas"
        /*0030*/ 	.string	"Cuda compilation tools, release 13.0, V13.0.88"
        /*0030*/ 	.string	"Build cuda_13.0.r13.0/compiler.36424714_0"
        /*0030*/ 	.string	"-arch sm_100 -m 64 "



//--------------------- .note.nv.cuinfo           --------------------------
	.section	.note.nv.cuinfo,"",@"SHT_NOTE"
	.sectionflags	@"SHF_NOTE_NV_CUINFO"
        /*0018*/ 	.short	0x0002
        /*001a*/ 	.short	0x0064
        /*001c*/ 	.short	0x0082
	.zero		2


//--------------------- .nv.info                  --------------------------
	.section	.nv.info,"",@"SHT_CUDA_INFO"
	.align	4


	//----- nvinfo : EIATTR_REGCOUNT
	.align		4
        /*0000*/ 	.byte	0x04, 0x2f
        /*0002*/ 	.short	(.L_1 - .L_0)
	.align		4
.L_0:
        /*0004*/ 	.word	index@(_Z12merge_kernelPfS_ii)
        /*0008*/ 	.word	0x00000018


	//----- nvinfo : EIATTR_FRAME_SIZE
	.align		4
.L_1:
        /*000c*/ 	.byte	0x04, 0x11
        /*000e*/ 	.short	(.L_3 - .L_2)
	.align		4
.L_2:
        /*0010*/ 	.word	index@(_Z12merge_kernelPfS_ii)
        /*0014*/ 	.word	0x00000000


	//----- nvinfo : EIATTR_MIN_STACK_SIZE
	.align		4
.L_3:
        /*0018*/ 	.byte	0x04, 0x12
        /*001a*/ 	.short	(.L_5 - .L_4)
	.align		4
.L_4:
        /*001c*/ 	.word	index@(_Z12merge_kernelPfS_ii)
        /*0020*/ 	.word	0x00000000
.L_5:


//--------------------- .nv.compat                --------------------------
	.section	.nv.compat,"",@"SHT_CUDA_COMPAT_INFO"
	.align	4
        /*0000*/ 	.byte	0x02, 0x09, 0x00, 0x00, 0x02, 0x02, 0x01, 0x00, 0x02, 0x05, 0x05, 0x00, 0x03, 0x07, 0x01, 0x01
        /*0010*/ 	.byte	0x02, 0x03, 0x00, 0x00, 0x02, 0x06, 0x01, 0x00, 0x04, 0x0b, 0x08, 0x00, 0x09, 0x00, 0x00, 0x00
        /*0020*/ 	.byte	0x00, 0x00, 0x00, 0x00


//--------------------- .nv.info._Z12merge_kernelPfS_ii --------------------------
	.section	.nv.info._Z12merge_kernelPfS_ii,"",@"SHT_CUDA_INFO"
	.sectionflags	@""
	.align	4


	//----- nvinfo : EIATTR_CUDA_API_VERSION
	.align		4
        /*0000*/ 	.byte	0x04, 0x37
        /*0002*/ 	.short	(.L_7 - .L_6)
.L_6:
        /*0004*/ 	.word	0x00000082


	//----- nvinfo : EIATTR_KPARAM_INFO
	.align		4
.L_7:
        /*0008*/ 	.byte	0x04, 0x17
        /*000a*/ 	.short	(.L_9 - .L_8)
.L_8:
        /*000c*/ 	.word	0x00000000
        /*0010*/ 	.short	0x0003
        /*0012*/ 	.short	0x0014
        /*0014*/ 	.byte	0x00, 0xf0, 0x11, 0x00


	//----- nvinfo : EIATTR_KPARAM_INFO
	.align		4
.L_9:
        /*0018*/ 	.byte	0x04, 0x17
        /*001a*/ 	.short	(.L_11 - .L_10)
.L_10:
        /*001c*/ 	.word	0x00000000
        /*0020*/ 	.short	0x0002
        /*0022*/ 	.short	0x0010
        /*0024*/ 	.byte	0x00, 0xf0, 0x11, 0x00


	//----- nvinfo : EIATTR_KPARAM_INFO
	.align		4
.L_11:
        /*0028*/ 	.byte	0x04, 0x17
        /*002a*/ 	.short	(.L_13 - .L_12)
.L_12:
        /*002c*/ 	.word	0x00000000
        /*0030*/ 	.short	0x0001
        /*0032*/ 	.short	0x0008
        /*0034*/ 	.byte	0x00, 0xf5, 0x21, 0x00


	//----- nvinfo : EIATTR_KPARAM_INFO
	.align		4
.L_13:
        /*0038*/ 	.byte	0x04, 0x17
        /*003a*/ 	.short	(.L_15 - .L_14)
.L_14:
        /*003c*/ 	.word	0x00000000
        /*0040*/ 	.short	0x0000
        /*0042*/ 	.short	0x0000
        /*0044*/ 	.byte	0x00, 0xf5, 0x21, 0x00


	//----- nvinfo : EIATTR_SPARSE_MMA_MASK
	.align		4
.L_15:
        /*0048*/ 	.byte	0x03, 0x50
        /*004a*/ 	.short	0x0000


	//----- nvinfo : EIATTR_MAXREG_COUNT
	.align		4
        /*004c*/ 	.byte	0x03, 0x1b
        /*004e*/ 	.short	0x00ff


	//----- nvinfo : EIATTR_MERCURY_ISA_VERSION
	.align		4
        /*0050*/ 	.byte	0x03, 0x5f
        /*0052*/ 	.short	0x0101


	//----- nvinfo : EIATTR_VRC_CTA_INIT_COUNT
	.align		4
        /*0054*/ 	.byte	0x02, 0x4a
	.zero		1
	.zero		1


	//----- nvinfo : EIATTR_EXIT_INSTR_OFFSETS
	.align		4
        /*0058*/ 	.byte	0x04, 0x1c
        /*005a*/ 	.short	(.L_17 - .L_16)


	//   ....[0]....
.L_16:
        /*005c*/ 	.word	0x000000c0


	//   ....[1]....
        /*0060*/ 	.word	0x00000580


	//   ....[2]....
        /*0064*/ 	.word	0x000006e0


	//   ....[3]....
        /*0068*/ 	.word	0x00000880


	//----- nvinfo : EIATTR_CRS_STACK_SIZE
	.align		4
.L_17:
        /*006c*/ 	.byte	0x04, 0x1e
        /*006e*/ 	.short	(.L_19 - .L_18)
.L_18:
        /*0070*/ 	.word	0x00000000


	//----- nvinfo : EIATTR_CBANK_PARAM_SIZE
	.align		4
.L_19:
        /*0074*/ 	.byte	0x03, 0x19
        /*0076*/ 	.short	0x0018


	//----- nvinfo : EIATTR_PARAM_CBANK
	.align		4
        /*0078*/ 	.byte	0x04, 0x0a
        /*007a*/ 	.short	(.L_21 - .L_20)
	.align		4
.L_20:
        /*007c*/ 	.word	index@(.nv.constant0._Z12merge_kernelPfS_ii)
        /*0080*/ 	.short	0x0380
        /*0082*/ 	.short	0x0018


	//----- nvinfo : EIATTR_SW_WAR
	.align		4
.L_21:
        /*0084*/ 	.byte	0x04, 0x36
        /*0086*/ 	.short	(.L_23 - .L_22)
.L_22:
        /*0088*/ 	.word	0x00000008
.L_23:


//--------------------- .nv.callgraph             --------------------------
	.section	.nv.callgraph,"",@"SHT_CUDA_CALLGRAPH"
	.align	4
	.sectionentsize	8
	.align		4
        /*0000*/ 	.word	0x00000000
	.align		4
        /*0004*/ 	.word	0xffffffff
	.align		4
        /*0008*/ 	.word	0x00000000
	.align		4
        /*000c*/ 	.word	0xfffffffe
	.align		4
        /*0010*/ 	.word	0x00000000
	.align		4
        /*0014*/ 	.word	0xfffffffd
	.align		4
        /*0018*/ 	.word	0x00000000
	.align		4
        /*001c*/ 	.word	0xfffffffc


//--------------------- .text._Z12merge_kernelPfS_ii --------------------------
	.section	.text._Z12merge_kernelPfS_ii,"ax",@progbits
	.align	128
        .global         _Z12merge_kernelPfS_ii
        .type           _Z12merge_kernelPfS_ii,@function
        .size           _Z12merge_kernelPfS_ii,(.L_x_14 - _Z12merge_kernelPfS_ii)
        .other          _Z12merge_kernelPfS_ii,@"STO_CUDA_ENTRY STV_DEFAULT"
_Z12merge_kernelPfS_ii:
.text._Z12merge_kernelPfS_ii:
[----:B------:R-:W-:Y:S01]  /*0000*/  LDC R1, c[0x0][0x37c] ;  /* 0x0000df00ff017b82 */ /* 0x000fe20000000800 */
[----:B------:R-:W0:Y:S07]  /*0010*/  S2R R0, SR_TID.X ;  /* 0x0000000000007919 */ /* 0x000e2e0000002100 */
[----:B------:R-:W0:Y:S08]  /*0020*/  S2UR UR4, SR_CTAID.X ;  /* 0x00000000000479c3 */ /* 0x000e300000002500 */
[----:B------:R-:W0:Y:S08]  /*0030*/  LDC R3, c[0x0][0x360] ;  /* 0x0000d800ff037b82 */ /* 0x000e300000000800 */
[----:B------:R-:W1:Y:S01]  /*0040*/  LDC.64 R4, c[0x0][0x390] ;  /* 0x0000e400ff047b82 */ /* 0x000e620000000a00 */
[----:B0-----:R-:W-:-:S04]  /*0050*/  IMAD R0, R3, UR4, R0 ;  /* 0x0000000403007c24 */ /* 0x001fc8000f8e0200 */
[----:B-1----:R-:W-:-:S04]  /*0060*/  IMAD R0, R0, R5, RZ ;  /* 0x0000000500007224 */ /* 0x002fc800078e02ff */
[----:B------:R-:W-:-:S04]  /*0070*/  IMAD.SHL.U32 R0, R0, 0x2, RZ ;  /* 0x0000000200007824 */ /* 0x000fc800078e00ff */
[----:B------:R-:W-:-:S05]  /*0080*/  IMAD.IADD R3, R0, 0x1, R5 ;  /* 0x0000000100037824 */ /* 0x000fca00078e0205 */
[C---:B------:R-:W-:Y:S02]  /*0090*/  VIADDMNMX R2, R3.reuse, R5, R4, PT ;  /* 0x0000000503027246 */ /* 0x040fe40003800104 */
[C---:B------:R-:W-:Y:S02]  /*00a0*/  VIMNMX R4, PT, PT, R3.reuse, R4, PT ;  /* 0x0000000403047248 */ /* 0x040fe40003fe0100 */
[----:B------:R-:W-:-:S13]  /*00b0*/  ISETP.GE.AND P0, PT, R3, R2, PT ;  /* 0x000000020300720c */ /* 0x000fda0003f06270 */
[----:B------:R-:W-:Y:S05]  /*00c0*/  @P0 EXIT ;  /* 0x000000000000094d */ /* 0x000fea0003800000 */
[----:B------:R-:W0:Y:S01]  /*00d0*/  LDC.64 R6, c[0x0][0x380] ;  /* 0x0000e000ff067b82 */ /* 0x000e220000000a00 */
[----:B------:R-:W-:Y:S01]  /*00e0*/  MOV R5, R0 ;  /* 0x0000000000057202 */ /* 0x000fe20000000f00 */
[----:B------:R-:W1:Y:S01]  /*00f0*/  LDCU.64 UR8, c[0x0][0x358] ;  /* 0x00006b00ff0877ac */ /* 0x000e620008000a00 */
[----:B------:R-:W-:Y:S01]  /*0100*/  BSSY.RECONVERGENT B0, `(.L_x_0) ;  /* 0x0000018000007945 */ /* 0x000fe20003800200 */
[----:B------:R-:W-:Y:S01]  /*0110*/  IMAD.MOV.U32 R3, RZ, RZ, R4 ;  /* 0x000000ffff037224 */ /* 0x000fe200078e0004 */
[----:B------:R-:W-:Y:S01]  /*0120*/  ISETP.GE.AND P0, PT, R5, R4, PT ;  /* 0x000000040500720c */ /* 0x000fe20003f06270 */
[----:B------:R-:W-:Y:S02]  /*0130*/  IMAD.MOV.U32 R0, RZ, RZ, R5 ;  /* 0x000000ffff007224 */ /* 0x000fe400078e0005 */
[----:B------:R-:W2:Y:S10]  /*0140*/  LDC.64 R8, c[0x0][0x388] ;  /* 0x0000e200ff087b82 */ /* 0x000eb40000000a00 */
[----:B------:R-:W-:Y:S05]  /*0150*/  @P0 BRA `(.L_x_1) ;  /* 0x0000000000480947 */ /* 0x000fea0003800000 */
.L_x_2:
[----:B0-----:R-:W-:-:S04]  /*0160*/  IMAD.WIDE R10, R5, 0x4, R6 ;  /* 0x00000004050a7825 */ /* 0x001fc800078e0206 */
[C---:B------:R-:W-:Y:S02]  /*0170*/  IMAD.WIDE R12, R3.reuse, 0x4, R6 ;  /* 0x00000004030c7825 */ /* 0x040fe400078e0206 */
[----:B-1----:R-:W3:Y:S04]  /*0180*/  LDG.E R10, desc[UR8][R10.64] ;  /* 0x000000080a0a7981 */ /* 0x002ee8000c1e1900 */
[----:B------:R-:W3:Y:S01]  /*0190*/  LDG.E R13, desc[UR8][R12.64] ;  /* 0x000000080c0d7981 */ /* 0x000ee2000c1e1900 */
[----:B--2---:R-:W-:Y:S01]  /*01a0*/  IMAD.WIDE R14, R0, 0x4, R8 ;  /* 0x00000004000e7825 */ /* 0x004fe200078e0208 */
[----:B------:R-:W-:-:S03]  /*01b0*/  IADD3 R19, PT, PT, R3, 0x1, RZ ;  /* 0x0000000103137810 */ /* 0x000fc60007ffe0ff */
[----:B------:R-:W-:Y:S02]  /*01c0*/  VIADD R17, R5, 0x1 ;  /* 0x0000000105117836 */ /* 0x000fe40000000000 */
[----:B------:R-:W-:Y:S01]  /*01d0*/  VIADD R0, R0, 0x1 ;  /* 0x0000000100007836 */ /* 0x000fe20000000000 */
[----:B---3--:R-:W-:-:S04]  /*01e0*/  FSETP.GTU.AND P0, PT, R10, R13, PT ;  /* 0x0000000d0a00720b */ /* 0x008fc80003f0c000 */
[----:B------:R-:W-:-:S05]  /*01f0*/  FSEL R21, R10, R13, !P0 ;  /* 0x0000000d0a157208 */ /* 0x000fca0004000000 */
[----:B------:R3:W-:Y:S04]  /*0200*/  STG.E desc[UR8][R14.64], R21 ;  /* 0x000000150e007986 */ /* 0x0007e8000c101908 */
[----:B------:R-:W-:Y:S01]  /*0210*/  @!P0 IMAD.MOV R19, RZ, RZ, R3 ;  /* 0x000000ffff138224 */ /* 0x000fe200078e0203 */
[----:B------:R-:W-:-:S04]  /*0220*/  @P0 IADD3 R17, PT, PT, R5, RZ, RZ ;  /* 0x000000ff05110210 */ /* 0x000fc80007ffe0ff */
[----:B------:R-:W-:Y:S01]  /*0230*/  ISETP.GE.AND P0, PT, R19, R2, PT ;  /* 0x000000021300720c */ /* 0x000fe20003f06270 */
[----:B------:R-:W-:Y:S01]  /*0240*/  IMAD.MOV.U32 R5, RZ, RZ, R17 ;  /* 0x000000ffff057224 */ /* 0x000fe200078e0011 */
[----:B------:R-:W-:Y:S02]  /*0250*/  ISETP.LT.AND P1, PT, R17, R4, PT ;  /* 0x000000041100720c */ /* 0x000fe40003f21270 */
[----:B------:R-:W-:-:S11]  /*0260*/  MOV R3, R19 ;  /* 0x0000001300037202 */ /* 0x000fd60000000f00 */
[----:B---3--:R-:W-:Y:S05]  /*0270*/  @!P0 BRA P1, `(.L_x_2) ;  /* 0xfffffffc00b88947 */ /* 0x008fea000083ffff */
.L_x_1:
[----:B-1----:R-:W-:Y:S05]  /*0280*/  BSYNC.RECONVERGENT B0 ;  /* 0x0000000000007941 */ /* 0x002fea0003800200 */
.L_x_0:
[----:B------:R-:W-:Y:S01]  /*0290*/  ISETP.GE.AND P0, PT, R5, R4, PT ;  /* 0x000000040500720c */ /* 0x000fe20003f06270 */
[----:B------:R-:W-:-:S12]  /*02a0*/  BSSY.RECONVERGENT B0, `(.L_x_3) ;  /* 0x000002c000007945 */ /* 0x000fd80003800200 */
[----:B------:R-:W-:Y:S05]  /*02b0*/  @P0 BRA `(.L_x_4) ;  /* 0x0000000000a80947 */ /* 0x000fea0003800000 */
[C---:B0-----:R-:W-:Y:S01]  /*02c0*/  IMAD.IADD R6, R4.reuse, 0x1, -R5 ;  /* 0x0000000104067824 */ /* 0x041fe200078e0a05 */
[----:B------:R-:W-:Y:S01]  /*02d0*/  IADD3 R7, PT, PT, -R4, R5, RZ ;  /* 0x0000000504077210 */ /* 0x000fe20007ffe1ff */
[----:B------:R-:W-:Y:S03]  /*02e0*/  BSSY.RECONVERGENT B1, `(.L_x_5) ;  /* 0x0000010000017945 */ /* 0x000fe60003800200 */
[----:B------:R-:W-:Y:S02]  /*02f0*/  LOP3.LUT P1, R6, R6, 0x3, RZ, 0xc0, !PT ;  /* 0x0000000306067812 */ /* 0x000fe4000782c0ff */
[----:B------:R-:W-:-:S11]  /*0300*/  ISETP.GT.U32.AND P0, PT, R7, -0x4, PT ;  /* 0xfffffffc0700780c */ /* 0x000fd60003f04070 */
[----:B------:R-:W-:Y:S05]  /*0310*/  @!P1 BRA `(.L_x_6) ;  /* 0x0000000000309947 */ /* 0x000fea0003800000 */
[----:B------:R-:W0:Y:S01]  /*0320*/  LDC.64 R12, c[0x0][0x380] ;  /* 0x0000e000ff0c7b82 */ /* 0x000e220000000a00 */
[----:B------:R-:W-:-:S07]  /*0330*/  IMAD.MOV R14, RZ, RZ, -R6 ;  /* 0x000000ffff0e7224 */ /* 0x000fce00078e0a06 */
[----:B--2---:R-:W1:Y:S02]  /*0340*/  LDC.64 R8, c[0x0][0x388] ;  /* 0x0000e200ff087b82 */ /* 0x004e640000000a00 */
.L_x_7:
[----:B0--3--:R-:W-:-:S06]  /*0350*/  IMAD.WIDE R6, R5, 0x4, R12 ;  /* 0x0000000405067825 */ /* 0x009fcc00078e020c */
[----:B------:R-:W2:Y:S01]  /*0360*/  LDG.E R7, desc[UR8][R6.64] ;  /* 0x0000000806077981 */ /* 0x000ea2000c1e1900 */
[----:B-1----:R-:W-:Y:S01]  /*0370*/  IMAD.WIDE R10, R0, 0x4, R8 ;  /* 0x00000004000a7825 */ /* 0x002fe200078e0208 */
[----:B------:R-:W-:Y:S02]  /*0380*/  IADD3 R14, PT, PT, R14, 0x1, RZ ;  /* 0x000000010e0e7810 */ /* 0x000fe40007ffe0ff */
[----:B------:R-:W-:Y:S01]  /*0390*/  IADD3 R0, PT, PT, R0, 0x1, RZ ;  /* 0x0000000100007810 */ /* 0x000fe20007ffe0ff */
[----:B------:R-:W-:Y:S01]  /*03a0*/  VIADD R5, R5, 0x1 ;  /* 0x0000000105057836 */ /* 0x000fe20000000000 */
[----:B------:R-:W-:Y:S01]  /*03b0*/  ISETP.NE.AND P1, PT, R14, RZ, PT ;  /* 0x000000ff0e00720c */ /* 0x000fe20003f25270 */
[----:B--2---:R3:W-:-:S12]  /*03c0*/  STG.E desc[UR8][R10.64], R7 ;  /* 0x000000070a007986 */ /* 0x0047d8000c101908 */
[----:B------:R-:W-:Y:S05]  /*03d0*/  @P1 BRA `(.L_x_7) ;  /* 0xfffffffc00dc1947 */ /* 0x000fea000383ffff */
.L_x_6:
[----:B------:R-:W-:Y:S05]  /*03e0*/  BSYNC.RECONVERGENT B1 ;  /* 0x0000000000017941 */ /* 0x000fea0003800200 */
.L_x_5:
[----:B------:R-:W-:Y:S05]  /*03f0*/  @P0 BRA `(.L_x_4) ;  /* 0x0000000000580947 */ /* 0x000fea0003800000 */
[----:B---3--:R-:W0:Y:S01]  /*0400*/  LDC.64 R6, c[0x0][0x388] ;  /* 0x0000e200ff067b82 */ /* 0x008e220000000a00 */
[----:B------:R-:W-:-:S07]  /*0410*/  IMAD.IADD R4, R5, 0x1, -R4 ;  /* 0x0000000105047824 */ /* 0x000fce00078e0a04 */
[----:B--2---:R-:W1:Y:S01]  /*0420*/  LDC.64 R8, c[0x0][0x380] ;  /* 0x0000e000ff087b82 */ /* 0x004e620000000a00 */
[----:B0-----:R-:W-:-:S05]  /*0430*/  IADD3 R6, P1, PT, R6, 0x8, RZ ;  /* 0x0000000806067810 */ /* 0x001fca0007f3e0ff */
[----:B------:R-:W-:Y:S01]  /*0440*/  IMAD.X R7, RZ, RZ, R7, P1 ;  /* 0x000000ffff077224 */ /* 0x000fe200008e0607 */
[----:B-1----:R-:W-:-:S04]  /*0450*/  IADD3 R8, P0, PT, R8, 0x8, RZ ;  /* 0x0000000808087810 */ /* 0x002fc80007f1e0ff */
[----:B------:R-:W-:-:S09]  /*0460*/  IADD3.X R9, PT, PT, RZ, R9, RZ, P0, !PT ;  /* 0x00000009ff097210 */ /* 0x000fd200007fe4ff */
.L_x_8:
[----:B------:R-:W-:-:S05]  /*0470*/  IMAD.WIDE R10, R5, 0x4, R8 ;  /* 0x00000004050a7825 */ /* 0x000fca00078e0208 */
[----:B-1----:R-:W2:Y:S01]  /*0480*/  LDG.E R15, desc[UR8][R10.64+-0x8] ;  /* 0xfffff8080a0f7981 */ /* 0x002ea2000c1e1900 */
[----:B------:R-:W-:-:S05]  /*0490*/  IMAD.WIDE R12, R0, 0x4, R6 ;  /* 0x00000004000c7825 */ /* 0x000fca00078e0206 */
[----:B--2---:R1:W-:Y:S04]  /*04a0*/  STG.E desc[UR8][R12.64+-0x8], R15 ;  /* 0xfffff80f0c007986 */ /* 0x0043e8000c101908 */
[----:B------:R-:W2:Y:S04]  /*04b0*/  LDG.E R17, desc[UR8][R10.64+-0x4] ;  /* 0xfffffc080a117981 */ /* 0x000ea8000c1e1900 */
[----:B--2---:R1:W-:Y:S04]  /*04c0*/  STG.E desc[UR8][R12.64+-0x4], R17 ;  /* 0xfffffc110c007986 */ /* 0x0043e8000c101908 */
[----:B------:R-:W2:Y:S04]  /*04d0*/  LDG.E R19, desc[UR8][R10.64] ;  /* 0x000000080a137981 */ /* 0x000ea8000c1e1900 */
[----:B--2---:R1:W-:Y:S04]  /*04e0*/  STG.E desc[UR8][R12.64], R19 ;  /* 0x000000130c007986 */ /* 0x0043e8000c101908 */
[----:B------:R-:W2:Y:S01]  /*04f0*/  LDG.E R21, desc[UR8][R10.64+0x4] ;  /* 0x000004080a157981 */ /* 0x000ea2000c1e1900 */
[----:B------:R-:W-:Y:S01]  /*0500*/  IADD3 R4, PT, PT, R4, 0x4, RZ ;  /* 0x0000000404047810 */ /* 0x000fe20007ffe0ff */
[----:B------:R-:W-:Y:S01]  /*0510*/  VIADD R5, R5, 0x4 ;  /* 0x0000000405057836 */ /* 0x000fe20000000000 */
[----:B------:R-:W-:-:S02]  /*0520*/  IADD3 R0, PT, PT, R0, 0x4, RZ ;  /* 0x0000000400007810 */ /* 0x000fc40007ffe0ff */
[----:B------:R-:W-:Y:S01]  /*0530*/  ISETP.NE.AND P0, PT, R4, RZ, PT ;  /* 0x000000ff0400720c */ /* 0x000fe20003f05270 */
[----:B--2---:R1:W-:-:S12]  /*0540*/  STG.E desc[UR8][R12.64+0x4], R21 ;  /* 0x000004150c007986 */ /* 0x0043d8000c101908 */
[----:B------:R-:W-:Y:S05]  /*0550*/  @P0 BRA `(.L_x_8) ;  /* 0xfffffffc00c40947 */ /* 0x000fea000383ffff */
.L_x_4:
[----:B------:R-:W-:Y:S05]  /*0560*/  BSYNC.RECONVERGENT B0 ;  /* 0x0000000000007941 */ /* 0x000fea0003800200 */
.L_x_3:
[----:B------:R-:W-:-:S13]  /*0570*/  ISETP.GE.AND P0, PT, R3, R2, PT ;  /* 0x000000020300720c */ /* 0x000fda0003f06270 */
[----:B------:R-:W-:Y:S05]  /*0580*/  @P0 EXIT ;  /* 0x000000000000094d */ /* 0x000fea0003800000 */
[C-C-:B------:R-:W-:Y:S01]  /*0590*/  IMAD.IADD R4, R2.reuse, 0x1, -R3.reuse ;  /* 0x0000000102047824 */ /* 0x140fe200078e0a03 */
[----:B------:R-:W-:Y:S01]  /*05a0*/  IADD3 R5, PT, PT, -R2, R3, RZ ;  /* 0x0000000302057210 */ /* 0x000fe20007ffe1ff */
[----:B------:R-:W-:Y:S01]  /*05b0*/  BSSY.RECONVERGENT B0, `(.L_x_9) ;  /* 0x0000012000007945 */ /* 0x000fe20003800200 */
[----:B-1----:R-:W-:Y:S02]  /*05c0*/  IMAD.MOV.U32 R13, RZ, RZ, R3 ;  /* 0x000000ffff0d7224 */ /* 0x002fe400078e0003 */
[----:B------:R-:W-:Y:S02]  /*05d0*/  LOP3.LUT P1, R4, R4, 0x3, RZ, 0xc0, !PT ;  /* 0x0000000304047812 */ /* 0x000fe4000782c0ff */
[----:B------:R-:W-:-:S11]  /*05e0*/  ISETP.GT.U32.AND P0, PT, R5, -0x4, PT ;  /* 0xfffffffc0500780c */ /* 0x000fd60003f04070 */
[----:B------:R-:W-:Y:S05]  /*05f0*/  @!P1 BRA `(.L_x_10) ;  /* 0x0000000000349947 */ /* 0x000fea0003800000 */
[----:B---3--:R-:W1:Y:S01]  /*0600*/  LDC.64 R10, c[0x0][0x380] ;  /* 0x0000e000ff0a7b82 */ /* 0x008e620000000a00 */
[----:B------:R-:W-:Y:S01]  /*0610*/  IADD3 R12, PT, PT, -R4, RZ, RZ ;  /* 0x000000ff040c7210 */ /* 0x000fe20007ffe1ff */
[----:B------:R-:W-:-:S06]  /*0620*/  IMAD.MOV.U32 R13, RZ, RZ, R3 ;  /* 0x000000ffff0d7224 */ /* 0x000fcc00078e0003 */
[----:B0-----:R-:W0:Y:S02]  /*0630*/  LDC.64 R6, c[0x0][0x388] ;  /* 0x0000e200ff067b82 */ /* 0x001e240000000a00 */
.L_x_11:
[----:B-1--4-:R-:W-:-:S06]  /*0640*/  IMAD.WIDE R4, R13, 0x4, R10 ;  /* 0x000000040d047825 */ /* 0x012fcc00078e020a */
[----:B------:R-:W3:Y:S01]  /*0650*/  LDG.E R5, desc[UR8][R4.64] ;  /* 0x0000000804057981 */ /* 0x000ee2000c1e1900 */
[----:B0-2---:R-:W-:Y:S01]  /*0660*/  IMAD.WIDE R8, R0, 0x4, R6 ;  /* 0x0000000400087825 */ /* 0x005fe200078e0206 */
[----:B------:R-:W-:Y:S02]  /*0670*/  IADD3 R12, PT, PT, R12, 0x1, RZ ;  /* 0x000000010c0c7810 */ /* 0x000fe40007ffe0ff */
[----:B------:R-:W-:Y:S01]  /*0680*/  IADD3 R0, PT, PT, R0, 0x1, RZ ;  /* 0x0000000100007810 */ /* 0x000fe20007ffe0ff */
[----:B------:R-:W-:Y:S01]  /*0690*/  VIADD R13, R13, 0x1 ;  /* 0x000000010d0d7836 */ /* 0x000fe20000000000 */
[----:B------:R-:W-:Y:S01]  /*06a0*/  ISETP.NE.AND P1, PT, R12, RZ, PT ;  /* 0x000000ff0c00720c */ /* 0x000fe20003f25270 */
[----:B---3--:R4:W-:-:S12]  /*06b0*/  STG.E desc[UR8][R8.64], R5 ;  /* 0x0000000508007986 */ /* 0x0089d8000c101908 */
[----:B------:R-:W-:Y:S05]  /*06c0*/  @P1 BRA `(.L_x_11) ;  /* 0xfffffffc00dc1947 */ /* 0x000fea000383ffff */
.L_x_10:
[----:B------:R-:W-:Y:S05]  /*06d0*/  BSYNC.RECONVERGENT B0 ;  /* 0x0000000000007941 */ /* 0x000fea0003800200 */
.L_x_9:
[----:B------:R-:W-:Y:S05]  /*06e0*/  @P0 EXIT ;  /* 0x000000000000094d */ /* 0x000fea0003800000 */
[----:B------:R-:W1:Y:S01]  /*06f0*/  LDCU.128 UR4, c[0x0][0x380] ;  /* 0x00007000ff0477ac */ /* 0x000e620008000c00 */
[----:B0-----:R-:W-:Y:S01]  /*0700*/  IMAD.IADD R6, R13, 0x1, -R2 ;  /* 0x000000010d067824 */ /* 0x001fe200078e0a02 */
[----:B-1----:R-:W-:Y:S02]  /*0710*/  UIADD3 UR4, UP0, UPT, UR4, 0x8, URZ ;  /* 0x0000000804047890 */ /* 0x002fe4000ff1e0ff */
[----:B------:R-:W-:Y:S02]  /*0720*/  UIADD3 UR6, UP1, UPT, UR6, 0x8, URZ ;  /* 0x0000000806067890 */ /* 0x000fe4000ff3e0ff */
[----:B------:R-:W-:Y:S02]  /*0730*/  UIADD3.X UR5, UPT, UPT, URZ, UR5, URZ, UP0, !UPT ;  /* 0x00000005ff057290 */ /* 0x000fe400087fe4ff */
[----:B------:R-:W-:-:S12]  /*0740*/  UIADD3.X UR7, UPT, UPT, URZ, UR7, URZ, UP1, !UPT ;  /* 0x00000007ff077290 */ /* 0x000fd80008ffe4ff */
.L_x_12:
[----:B------:R-:W-:Y:S01]  /*0750*/  MOV R2, UR4 ;  /* 0x0000000400027c02 */ /* 0x000fe20008000f00 */
[----:B------:R-:W-:-:S04]  /*0760*/  IMAD.U32 R3, RZ, RZ, UR5 ;  /* 0x00000005ff037e24 */ /* 0x000fc8000f8e00ff */
[----:B------:R-:W-:-:S05]  /*0770*/  IMAD.WIDE R2, R13, 0x4, R2 ;  /* 0x000000040d027825 */ /* 0x000fca00078e0202 */
[----:B0--3--:R-:W3:Y:S01]  /*0780*/  LDG.E R7, desc[UR8][R2.64+-0x8] ;  /* 0xfffff80802077981 */ /* 0x009ee2000c1e1900 */
[----:B------:R-:W-:Y:S01]  /*0790*/  MOV R4, UR6 ;  /* 0x0000000600047c02 */ /* 0x000fe20008000f00 */
[----:B----4-:R-:W-:-:S04]  /*07a0*/  IMAD.U32 R5, RZ, RZ, UR7 ;  /* 0x00000007ff057e24 */ /* 0x010fc8000f8e00ff */
[----:B------:R-:W-:-:S05]  /*07b0*/  IMAD.WIDE R4, R0, 0x4, R4 ;  /* 0x0000000400047825 */ /* 0x000fca00078e0204 */
[----:B---3--:R0:W-:Y:S04]  /*07c0*/  STG.E desc[UR8][R4.64+-0x8], R7 ;  /* 0xfffff80704007986 */ /* 0x0081e8000c101908 */
[----:B--2---:R-:W2:Y:S04]  /*07d0*/  LDG.E R9, desc[UR8][R2.64+-0x4] ;  /* 0xfffffc0802097981 */ /* 0x004ea8000c1e1900 */
        /* <DEDUP_REMOVED lines=10> */
[----:B------:R-:W-:Y:S05]  /*0880*/  EXIT ;  /* 0x000000000000794d */ /* 0x000fea0003800000 */
.L_x_13:
[----:B------:R-:W-:-:S00]  /*0890*/  BRA `(.L_x_13) ;  /* 0xfffffffc00fc7947 */ /* 0x000fc0000383ffff */
[----:B------:R-:W-:-:S00]  /*08a0*/  NOP ;  /* 0x0000000000007918 */ /* 0x000fc00000000000 */
        /* <DEDUP_REMOVED lines=13> */
.L_x_14:


//--------------------- .nv.shared.reserved.0     --------------------------
	.section	.nv.shared.reserved.0,"aw",@nobits
	.weak		__nv_reservedSMEM_offset_0_alias
	.size		__nv_reservedSMEM_offset_0_alias, 0, 64
	.other		__nv_reservedSMEM_offset_0_alias,@"STO_CUDA_RESERVED_SHARED STV_DEFAULT"
__nv_reservedSMEM_offset_0_alias:
	.zero		0
	.zero		64


//--------------------- .nv.constant0._Z12merge_kernelPfS_ii --------------------------
	.section	.nv.constant0._Z12merge_kernelPfS_ii,"a",@progbits
	.sectionflags	@""
	.align	4
.nv.constant0._Z12merge_kernelPfS_ii:
	.zero		920


//--------------------- SYMBOLS --------------------------

	.type		.nv.reservedSmem.offset0,@object
	.size		.nv.reservedSmem.offset0,0x4
